//
// Generated by NVIDIA NVVM Compiler
//
// Compiler Build ID: CL-36424714
// Cuda compilation tools, release 13.0, V13.0.88
// Based on NVVM 20.0.0
//

.version 9.0
.target sm_100
.address_size 64

	// .globl	_Z14saxpy_parallelifPfS_

.visible .entry _Z14saxpy_parallelifPfS_(
	.param .u32 _Z14saxpy_parallelifPfS__param_0,
	.param .f32 _Z14saxpy_parallelifPfS__param_1,
	.param .u64 .ptr .align 1 _Z14saxpy_parallelifPfS__param_2,
	.param .u64 .ptr .align 1 _Z14saxpy_parallelifPfS__param_3
)
{
	.reg .pred 	%p<2>;
	.reg .b32 	%r<6>;
	.reg .b32 	%f<5>;
	.reg .b64 	%rd<8>;

	ld.param.u32 	%r2, [_Z14saxpy_parallelifPfS__param_0];
	ld.param.f32 	%f1, [_Z14saxpy_parallelifPfS__param_1];
	ld.param.u64 	%rd1, [_Z14saxpy_parallelifPfS__param_2];
	ld.param.u64 	%rd2, [_Z14saxpy_parallelifPfS__param_3];
	mov.u32 	%r3, %ctaid.x;
	mov.u32 	%r4, %ntid.x;
	mov.u32 	%r5, %tid.x;
	mad.lo.s32 	%r1, %r3, %r4, %r5;
	setp.ge.s32 	%p1, %r1, %r2;
	@%p1 bra 	$L__BB0_2;
	cvta.to.global.u64 	%rd3, %rd1;
	cvta.to.global.u64 	%rd4, %rd2;
	mul.wide.s32 	%rd5, %r1, 4;
	add.s64 	%rd6, %rd3, %rd5;
	ld.global.f32 	%f2, [%rd6];
	add.s64 	%rd7, %rd4, %rd5;
	ld.global.f32 	%f3, [%rd7];
	fma.rn.f32 	%f4, %f1, %f2, %f3;
	st.global.f32 	[%rd7], %f4;
$L__BB0_2:
	ret;

}


// ===== COMPILED SASS (sm_100) =====

	.target	sm_100

	.elftype	@"ET_EXEC"


//--------------------- .note.nv.tkinfo           --------------------------
	.section	.note.nv.tkinfo,"",@"SHT_NOTE"
	.sectionflags	@"SHF_NOTE_NV_TKINFO"
	.tkinfo
        /*0018*/ 	.word	0x00000002
        /*0030*/ 	.string	""
        /*0030*/ 	.string	"ptxas"
        /*0030*/ 	.string	"Cuda compilation tools, release 13.0, V13.0.88"
        /*0030*/ 	.string	"Build cuda_13.0.r13.0/compiler.36424714_0"
        /*0030*/ 	.string	"-arch sm_100 -m 64 "



//--------------------- .note.nv.cuinfo           --------------------------
	.section	.note.nv.cuinfo,"",@"SHT_NOTE"
	.sectionflags	@"SHF_NOTE_NV_CUINFO"
        /*0018*/ 	.short	0x0002
        /*001a*/ 	.short	0x0064
        /*001c*/ 	.short	0x0082
	.zero		2


//--------------------- .nv.info                  --------------------------
	.section	.nv.info,"",@"SHT_CUDA_INFO"
	.align	4


	//----- nvinfo : EIATTR_REGCOUNT
	.align		4
        /*0000*/ 	.byte	0x04, 0x2f
        /*0002*/ 	.short	(.L_1 - .L_0)
	.align		4
.L_0:
        /*0004*/ 	.word	index@(_Z14saxpy_parallelifPfS_)
        /*0008*/ 	.word	0x0000000a


	//----- nvinfo : EIATTR_FRAME_SIZE
	.align		4
.L_1:
        /*000c*/ 	.byte	0x04, 0x11
        /*000e*/ 	.short	(.L_3 - .L_2)
	.align		4
.L_2:
        /*0010*/ 	.word	index@(_Z14saxpy_parallelifPfS_)
        /*0014*/ 	.word	0x00000000


	//----- nvinfo : EIATTR_MIN_STACK_SIZE
	.align		4
.L_3:
        /*0018*/ 	.byte	0x04, 0x12
        /*001a*/ 	.short	(.L_5 - .L_4)
	.align		4
.L_4:
        /*001c*/ 	.word	index@(_Z14saxpy_parallelifPfS_)
        /*0020*/ 	.word	0x00000000
.L_5:


//--------------------- .nv.compat                --------------------------
	.section	.nv.compat,"",@"SHT_CUDA_COMPAT_INFO"
	.align	4
        /*0000*/ 	.byte	0x02, 0x09, 0x00, 0x00, 0x02, 0x02, 0x01, 0x00, 0x02, 0x05, 0x05, 0x00, 0x03, 0x07, 0x01, 0x01
        /*0010*/ 	.byte	0x02, 0x03, 0x00, 0x00, 0x02, 0x06, 0x01, 0x00, 0x04, 0x0b, 0x08, 0x00, 0x09, 0x00, 0x00, 0x00
        /*0020*/ 	.byte	0x00, 0x00, 0x00, 0x00


//--------------------- .nv.info._Z14saxpy_parallelifPfS_ --------------------------
	.section	.nv.info._Z14saxpy_parallelifPfS_,"",@"SHT_CUDA_INFO"
	.sectionflags	@""
	.align	4


	//----- nvinfo : EIATTR_CUDA_API_VERSION
	.align		4
        /*0000*/ 	.byte	0x04, 0x37
        /*0002*/ 	.short	(.L_7 - .L_6)
.L_6:
        /*0004*/ 	.word	0x00000082


	//----- nvinfo : EIATTR_KPARAM_INFO
	.align		4
.L_7:
        /*0008*/ 	.byte	0x04, 0x17
        /*000a*/ 	.short	(.L_9 - .L_8)
.L_8:
        /*000c*/ 	.word	0x00000000
        /*0010*/ 	.short	0x0003
        /*0012*/ 	.short	0x0010
        /*0014*/ 	.byte	0x00, 0xf5, 0x21, 0x00


	//----- nvinfo : EIATTR_KPARAM_INFO
	.align		4
.L_9:
        /*0018*/ 	.byte	0x04, 0x17
        /*001a*/ 	.short	(.L_11 - .L_10)
.L_10:
        /*001c*/ 	.word	0x00000000
        /*0020*/ 	.short	0x0002
        /*0022*/ 	.short	0x0008
        /*0024*/ 	.byte	0x00, 0xf5, 0x21, 0x00


	//----- nvinfo : EIATTR_KPARAM_INFO
	.align		4
.L_11:
        /*0028*/ 	.byte	0x04, 0x17
        /*002a*/ 	.short	(.L_13 - .L_12)
.L_12:
        /*002c*/ 	.word	0x00000000
        /*0030*/ 	.short	0x0001
        /*0032*/ 	.short	0x0004
        /*0034*/ 	.byte	0x00, 0xf0, 0x11, 0x00


	//----- nvinfo : EIATTR_KPARAM_INFO
	.align		4
.L_13:
        /*0038*/ 	.byte	0x04, 0x17
        /*003a*/ 	.short	(.L_15 - .L_14)
.L_14:
        /*003c*/ 	.word	0x00000000
        /*0040*/ 	.short	0x0000
        /*0042*/ 	.short	0x0000
        /*0044*/ 	.byte	0x00, 0xf0, 0x11, 0x00


	//----- nvinfo : EIATTR_SPARSE_MMA_MASK
	.align		4
.L_15:
        /*0048*/ 	.byte	0x03, 0x50
        /*004a*/ 	.short	0x0000


	//----- nvinfo : EIATTR_MAXREG_COUNT
	.align		4
        /*004c*/ 	.byte	0x03, 0x1b
        /*004e*/ 	.short	0x00ff


	//----- nvinfo : EIATTR_MERCURY_ISA_VERSION
	.align		4
        /*0050*/ 	.byte	0x03, 0x5f
        /*0052*/ 	.short	0x0101


	//----- nvinfo : EIATTR_VRC_CTA_INIT_COUNT
	.align		4
        /*0054*/ 	.byte	0x02, 0x4a
	.zero		1
	.zero		1


	//----- nvinfo : EIATTR_EXIT_INSTR_OFFSETS
	.align		4
        /*0058*/ 	.byte	0x04, 0x1c
        /*005a*/ 	.short	(.L_17 - .L_16)


	//   ....[0]....
.L_16:
        /*005c*/ 	.word	0x00000070


	//   ....[1]....
        /*0060*/ 	.word	0x00000120


	//----- nvinfo : EIATTR_CBANK_PARAM_SIZE
	.align		4
.L_17:
        /*0064*/ 	.byte	0x03, 0x19
        /*0066*/ 	.short	0x0018


	//----- nvinfo : EIATTR_PARAM_CBANK
	.align		4
        /*0068*/ 	.byte	0x04, 0x0a
        /*006a*/ 	.short	(.L_19 - .L_18)
	.align		4
.L_18:
        /*006c*/ 	.word	index@(.nv.constant0._Z14saxpy_parallelifPfS_)
        /*0070*/ 	.short	0x0380
        /*0072*/ 	.short	0x0018


	//----- nvinfo : EIATTR_SW_WAR
	.align		4
.L_19:
        /*0074*/ 	.byte	0x04, 0x36
        /*0076*/ 	.short	(.L_21 - .L_20)
.L_20:
        /*0078*/ 	.word	0x00000008
.L_21:


//--------------------- .nv.callgraph             --------------------------
	.section	.nv.callgraph,"",@"SHT_CUDA_CALLGRAPH"
	.align	4
	.sectionentsize	8
	.align		4
        /*0000*/ 	.word	0x00000000
	.align		4
        /*0004*/ 	.word	0xffffffff
	.align		4
        /*0008*/ 	.word	0x00000000
	.align		4
        /*000c*/ 	.word	0xfffffffe
	.align		4
        /*0010*/ 	.word	0x00000000
	.align		4
        /*0014*/ 	.word	0xfffffffd
	.align		4
        /*0018*/ 	.word	0x00000000
	.align		4
        /*001c*/ 	.word	0xfffffffc


//--------------------- .text._Z14saxpy_parallelifPfS_ --------------------------
	.section	.text._Z14saxpy_parallelifPfS_,"ax",@progbits
	.align	128
        .global         _Z14saxpy_parallelifPfS_
        .type           _Z14saxpy_parallelifPfS_,@function
        .size           _Z14saxpy_parallelifPfS_,(.L_x_1 - _Z14saxpy_parallelifPfS_)
        .other          _Z14saxpy_parallelifPfS_,@"STO_CUDA_ENTRY STV_DEFAULT"
_Z14saxpy_parallelifPfS_:
.text._Z14saxpy_parallelifPfS_:
[----:B------:R-:W-:Y:S01]  /*0000*/  LDC R1, c[0x0][0x37c] ;  /* 0x0000df00ff017b82 */ /* 0x000fe20000000800 */
[----:B------:R-:W0:Y:S07]  /*0010*/  S2R R0, SR_TID.X ;  /* 0x0000000000007919 */ /* 0x000e2e0000002100 */
[----:B------:R-:W0:Y:S01]  /*0020*/  S2UR UR4, SR_CTAID.X ;  /* 0x00000000000479c3 */ /* 0x000e220000002500 */
[----:B------:R-:W1:Y:S07]  /*0030*/  LDCU UR5, c[0x0][0x380] ;  /* 0x00007000ff0577ac */ /* 0x000e6e0008000800 */
[----:B------:R-:W0:Y:S02]  /*0040*/  LDC R7, c[0x0][0x360] ;  /* 0x0000d800ff077b82 */ /* 0x000e240000000800 */
[----:B0-----:R-:W-:-:S05]  /*0050*/  IMAD R7, R7, UR4, R0 ;  /* 0x0000000407077c24 */ /* 0x001fca000f8e0200 */
[----:B-1----:R-:W-:-:S13]  /*0060*/  ISETP.GE.AND P0, PT, R7, UR5, PT ;  /* 0x0000000507007c0c */ /* 0x002fda000bf06270 */
[----:B------:R-:W-:Y:S05]  /*0070*/  @P0 EXIT ;  /* 0x000000000000094d */ /* 0x000fea0003800000 */
[----:B------:R-:W0:Y:S01]  /*0080*/  LDC.64 R2, c[0x0][0x388] ;  /* 0x0000e200ff027b82 */ /* 0x000e220000000a00 */
[----:B------:R-:W1:Y:S01]  /*0090*/  LDCU.64 UR4, c[0x0][0x358] ;  /* 0x00006b00ff0477ac */ /* 0x000e620008000a00 */
[----:B------:R-:W2:Y:S06]  /*00a0*/  LDCU UR6, c[0x0][0x384] ;  /* 0x00007080ff0677ac */ /* 0x000eac0008000800 */
[----:B------:R-:W3:Y:S01]  /*00b0*/  LDC.64 R4, c[0x0][0x390] ;  /* 0x0000e400ff047b82 */ /* 0x000ee20000000a00 */
[----:B0-----:R-:W-:-:S06]  /*00c0*/  IMAD.WIDE R2, R7, 0x4, R2 ;  /* 0x0000000407027825 */ /* 0x001fcc00078e0202 */
[----:B-1----:R-:W2:Y:S01]  /*00d0*/  LDG.E R2, desc[UR4][R2.64] ;  /* 0x0000000402027981 */ /* 0x002ea2000c1e1900 */
[----:B---3--:R-:W-:-:S05]  /*00e0*/  IMAD.WIDE R4, R7, 0x4, R4 ;  /* 0x0000000407047825 */ /* 0x008fca00078e0204 */
[----:B------:R-:W2:Y:S02]  /*00f0*/  LDG.E R7, desc[UR4][R4.64] ;  /* 0x0000000404077981 */ /* 0x000ea4000c1e1900 */
[----:B--2---:R-:W-:-:S05]  /*0100*/  FFMA R7, R2, UR6, R7 ;  /* 0x0000000602077c23 */ /* 0x004fca0008000007 */
[----:B------:R-:W-:Y:S01]  /*0110*/  STG.E desc[UR4][R4.64], R7 ;  /* 0x0000000704007986 */ /* 0x000fe2000c101904 */
[----:B------:R-:W-:Y:S05]  /*0120*/  EXIT ;  /* 0x000000000000794d */ /* 0x000fea0003800000 */
.L_x_0:
[----:B------:R-:W-:-:S00]  /*0130*/  BRA `(.L_x_0) ;  /* 0xfffffffc00fc7947 */ /* 0x000fc0000383ffff */
[----:B------:R-:W-:-:S00]  /*0140*/  NOP ;  /* 0x0000000000007918 */ /* 0x000fc00000000000 */
        /* <DEDUP_REMOVED lines=11> */
.L_x_1:


//--------------------- .nv.shared.reserved.0     --------------------------
	.section	.nv.shared.reserved.0,"aw",@nobits
	.weak		__nv_reservedSMEM_offset_0_alias
	.size		__nv_reservedSMEM_offset_0_alias, 0, 64
	.other		__nv_reservedSMEM_offset_0_alias,@"STO_CUDA_RESERVED_SHARED STV_DEFAULT"
__nv_reservedSMEM_offset_0_alias:
	.zero		0
	.zero		64


//--------------------- .nv.constant0._Z14saxpy_parallelifPfS_ --------------------------
	.section	.nv.constant0._Z14saxpy_parallelifPfS_,"a",@progbits
	.sectionflags	@""
	.align	4
.nv.constant0._Z14saxpy_parallelifPfS_:
	.zero		920


//--------------------- SYMBOLS --------------------------

	.type		.nv.reservedSmem.offset0,@object
	.size		.nv.reservedSmem.offset0,0x4
